	.headerflags	@"EF_CUDA_TEXMODE_UNIFIED EF_CUDA_64BIT_ADDRESS EF_CUDA_ACCELERATORS EF_CUDA_SM90 EF_CUDA_VIRTUAL_SM(EF_CUDA_SM90)"
	.elftype	@"ET_EXEC"


//--------------------- .nv.info                  --------------------------
	.section	.nv.info,"",@"SHT_CUDA_INFO"
	.align	4


	//----- nvinfo : EIATTR_REGCOUNT
	.align		4
        /*0000*/ 	.byte	0x04, 0x2f
        /*0002*/ 	.short	(.L_1 - .L_0)
	.align		4
.L_0:
        /*0004*/ 	.word	index@(triton_poi_fused_sigmoid_0)
        /*0008*/ 	.word	0x00000009


	//----- nvinfo : EIATTR_MIN_STACK_SIZE
	.align		4
.L_1:
        /*000c*/ 	.byte	0x04, 0x12
        /*000e*/ 	.short	(.L_3 - .L_2)
	.align		4
.L_2:
        /*0010*/ 	.word	index@(triton_poi_fused_sigmoid_0)
        /*0014*/ 	.word	0x00000000


	//----- nvinfo : EIATTR_FRAME_SIZE
	.align		4
.L_3:
        /*0018*/ 	.byte	0x04, 0x11
        /*001a*/ 	.short	(.L_5 - .L_4)
	.align		4
.L_4:
        /*001c*/ 	.word	index@(triton_poi_fused_sigmoid_0)
        /*0020*/ 	.word	0x00000000


	//----- nvinfo : EIATTR_MIN_STACK_SIZE
	.align		4
.L_5:
        /*0024*/ 	.byte	0x04, 0x12
        /*0026*/ 	.short	(.L_7 - .L_6)
	.align		4
.L_6:
        /*0028*/ 	.word	index@(triton_poi_fused_sigmoid_0)
        /*002c*/ 	.word	0x00000000
.L_7:


//--------------------- .nv.info.triton_poi_fused_sigmoid_0 --------------------------
	.section	.nv.info.triton_poi_fused_sigmoid_0,"",@"SHT_CUDA_INFO"
	.sectionflags	@""
	.align	4


	//----- nvinfo : EIATTR_CUDA_API_VERSION
	.align		4
        /*0000*/ 	.byte	0x04, 0x37
        /*0002*/ 	.short	(.L_9 - .L_8)
.L_8:
        /*0004*/ 	.word	0x0000007c


	//----- nvinfo : EIATTR_KPARAM_INFO
	.align		4
.L_9:
        /*0008*/ 	.byte	0x04, 0x17
        /*000a*/ 	.short	(.L_11 - .L_10)
.L_10:
        /*000c*/ 	.word	0x00000000
        /*0010*/ 	.short	0x0001
        /*0012*/ 	.short	0x0008
        /*0014*/ 	.byte	0x00, 0xf0, 0x11, 0x00


	//----- nvinfo : EIATTR_KPARAM_INFO
	.align		4
.L_11:
        /*0018*/ 	.byte	0x04, 0x17
        /*001a*/ 	.short	(.L_13 - .L_12)
.L_12:
        /*001c*/ 	.word	0x00000000
        /*0020*/ 	.short	0x0000
        /*0022*/ 	.short	0x0000
        /*0024*/ 	.byte	0x00, 0xf4, 0x21, 0x00


	//----- nvinfo : EIATTR_SPARSE_MMA_MASK
	.align		4
.L_13:
        /*0028*/ 	.byte	0x03, 0x50
        /*002a*/ 	.short	0x0000


	//----- nvinfo : EIATTR_MAXREG_COUNT
	.align		4
        /*002c*/ 	.byte	0x03, 0x1b
        /*002e*/ 	.short	0x00ff


	//----- nvinfo : EIATTR_EXIT_INSTR_OFFSETS
	.align		4
        /*0030*/ 	.byte	0x04, 0x1c
        /*0032*/ 	.short	(.L_15 - .L_14)


	//   ....[0]....
.L_14:
        /*0034*/ 	.word	0x000001d0


	//   ....[1]....
        /*0038*/ 	.word	0x000001f0


	//----- nvinfo : EIATTR_REQNTID
	.align		4
.L_15:
        /*003c*/ 	.byte	0x04, 0x10
        /*003e*/ 	.short	(.L_17 - .L_16)
.L_16:
        /*0040*/ 	.word	0x00000020
        /*0044*/ 	.word	0x00000001
        /*0048*/ 	.word	0x00000001


	//----- nvinfo : EIATTR_CRS_STACK_SIZE
	.align		4
.L_17:
        /*004c*/ 	.byte	0x04, 0x1e
        /*004e*/ 	.short	(.L_19 - .L_18)
.L_18:
        /*0050*/ 	.word	0x00000000


	//----- nvinfo : EIATTR_CBANK_PARAM_SIZE
	.align		4
.L_19:
        /*0054*/ 	.byte	0x03, 0x19
        /*0056*/ 	.short	0x000c


	//----- nvinfo : EIATTR_PARAM_CBANK
	.align		4
        /*0058*/ 	.byte	0x04, 0x0a
        /*005a*/ 	.short	(.L_21 - .L_20)
	.align		4
.L_20:
        /*005c*/ 	.word	index@(.nv.constant0.triton_poi_fused_sigmoid_0)
        /*0060*/ 	.short	0x0210
        /*0062*/ 	.short	0x000c


	//----- nvinfo : EIATTR_SW_WAR
	.align		4
.L_21:
        /*0064*/ 	.byte	0x04, 0x36
        /*0066*/ 	.short	(.L_23 - .L_22)
.L_22:
        /*0068*/ 	.word	0x00000008
.L_23:


//--------------------- .nv.callgraph             --------------------------
	.section	.nv.callgraph,"",@"SHT_CUDA_CALLGRAPH"
	.align	4
	.sectionentsize	8
	.align		4
        /*0000*/ 	.word	0x00000000
	.align		4
        /*0004*/ 	.word	0xffffffff
	.align		4
        /*0008*/ 	.word	0x00000000
	.align		4
        /*000c*/ 	.word	0xfffffffe
	.align		4
        /*0010*/ 	.word	0x00000000
	.align		4
        /*0014*/ 	.word	0xfffffffd
	.align		4
        /*0018*/ 	.word	0x00000000
	.align		4
        /*001c*/ 	.word	0xfffffffc


//--------------------- .text.triton_poi_fused_sigmoid_0 --------------------------
	.section	.text.triton_poi_fused_sigmoid_0,"ax",@progbits
	.align	128
        .global         triton_poi_fused_sigmoid_0
        .type           triton_poi_fused_sigmoid_0,@function
        .size           triton_poi_fused_sigmoid_0,(.L_x_3 - triton_poi_fused_sigmoid_0)
        .other          triton_poi_fused_sigmoid_0,@"STO_CUDA_ENTRY STV_DEFAULT"
triton_poi_fused_sigmoid_0:
.text.triton_poi_fused_sigmoid_0:
[----:B------:R-:W0:Y:S02]  /*0000*/  LDC R1, c[0x0][0x28] ;  /* 0x00000a00ff017b82 */ /* 0x000e240000000800 */
[----:B------:R-:W1:Y:S01]  /*0010*/  S2R R6, SR_TID.X ;  /* 0x0000000000067919 */ /* 0x000e620000002100 */
[----:B------:R-:W2:Y:S01]  /*0020*/  LDC.64 R2, c[0x0][0x210] ;  /* 0x00008400ff027b82 */ /* 0x000ea20000000a00 */
[----:B------:R-:W-:Y:S01]  /*0030*/  ULDC.64 UR4, c[0x0][0x208] ;  /* 0x0000820000047ab9 */ /* 0x000fe20000000a00 */
[----:B------:R-:W-:Y:S01]  /*0040*/  BSSY B0, `(.L_x_0) ;  /* 0x0000009000007945 */ /* 0x000fe20003800000 */
[----:B------:R-:W3:Y:S01]  /*0050*/  S2R R5, SR_CTAID.X ;  /* 0x0000000000057919 */ /* 0x000ee20000002500 */
[----:B-1----:R-:W-:-:S04]  /*0060*/  LOP3.LUT R0, R6, 0xf, RZ, 0xc0, !PT ;  /* 0x0000000f06007812 */ /* 0x002fc800078ec0ff */
[----:B---3--:R-:W-:Y:S01]  /*0070*/  LEA R5, R5, R0, 0x4 ;  /* 0x0000000005057211 */ /* 0x008fe200078e20ff */
[----:B------:R-:W-:-:S03]  /*0080*/  HFMA2.MMA R0, -RZ, RZ, 0, 0 ;  /* 0x00000000ff007435 */ /* 0x000fc600000001ff */
[C---:B------:R-:W-:Y:S01]  /*0090*/  ISETP.GE.AND P0, PT, R5.reuse, 0x10, PT ;  /* 0x000000100500780c */ /* 0x040fe20003f06270 */
[----:B--2---:R-:W-:-:S12]  /*00a0*/  IMAD.WIDE R2, R5, 0x4, R2 ;  /* 0x0000000405027825 */ /* 0x004fd800078e0202 */
[----:B------:R-:W-:Y:S05]  /*00b0*/  @P0 BRA `(.L_x_1) ;  /* 0x0000000000040947 */ /* 0x000fea0003800000 */
[----:B------:R1:W5:Y:S02]  /*00c0*/  LDG.E R0, desc[UR4][R2.64] ;  /* 0x0000000402007981 */ /* 0x000364000c1e1900 */
.L_x_1:
[----:B------:R-:W-:Y:S05]  /*00d0*/  BSYNC B0 ;  /* 0x0000000000007941 */ /* 0x000fea0003800000 */
.L_x_0:
[----:B-----5:R-:W-:-:S04]  /*00e0*/  FADD R0, RZ, -R0 ;  /* 0x80000000ff007221 */ /* 0x020fc80000000000 */
[----:B------:R-:W-:-:S05]  /*00f0*/  FMUL R0, R0, 1.4426950216293334961 ;  /* 0x3fb8aa3b00007820 */ /* 0x000fca0000400000 */
[----:B------:R-:W-:-:S13]  /*0100*/  FSETP.GEU.AND P0, PT, R0, -126, PT ;  /* 0xc2fc00000000780b */ /* 0x000fda0003f0e000 */
[----:B------:R-:W-:-:S04]  /*0110*/  @!P0 FMUL R0, R0, 0.5 ;  /* 0x3f00000000008820 */ /* 0x000fc80000400000 */
[----:B------:R-:W2:Y:S02]  /*0120*/  MUFU.EX2 R4, R0 ;  /* 0x0000000000047308 */ /* 0x000ea40000000800 */
[----:B--2---:R-:W-:Y:S01]  /*0130*/  @!P0 FMUL R4, R4, R4 ;  /* 0x0000000404048220 */ /* 0x004fe20000400000 */
[----:B------:R-:W-:Y:S02]  /*0140*/  LOP3.LUT P0, RZ, R6, 0x10, RZ, 0xc0, !PT ;  /* 0x0000001006ff7812 */ /* 0x000fe4000780c0ff */
[----:B------:R-:W-:Y:S01]  /*0150*/  MOV R6, 0x3e800000 ;  /* 0x3e80000000067802 */ /* 0x000fe20000000f00 */
[----:B------:R-:W-:Y:S01]  /*0160*/  FADD R4, R4, 1 ;  /* 0x3f80000004047421 */ /* 0x000fe20000000000 */
[----:B------:R-:W-:-:S04]  /*0170*/  ISETP.LT.AND P0, PT, R5, 0x10, !P0 ;  /* 0x000000100500780c */ /* 0x000fc80004701270 */
[----:B------:R-:W-:-:S04]  /*0180*/  FSETP.GT.AND P1, PT, R4, 8.50705917302346158658e+37, PT ;  /* 0x7e8000000400780b */ /* 0x000fc80003f24000 */
[----:B------:R-:W-:-:S09]  /*0190*/  FSEL R5, R6, 1, P1 ;  /* 0x3f80000006057808 */ /* 0x000fd20000800000 */
[----:B------:R-:W-:-:S06]  /*01a0*/  @P1 FMUL R4, R4, 0.25 ;  /* 0x3e80000004041820 */ /* 0x000fcc0000400000 */
[----:B------:R-:W2:Y:S02]  /*01b0*/  MUFU.RCP R4, R4 ;  /* 0x0000000400047308 */ /* 0x000ea40000001000 */
[----:B--2---:R-:W-:Y:S01]  /*01c0*/  FMUL R5, R4, R5 ;  /* 0x0000000504057220 */ /* 0x004fe20000400000 */
[----:B------:R-:W-:Y:S06]  /*01d0*/  @!P0 EXIT ;  /* 0x000000000000894d */ /* 0x000fec0003800000 */
[----:B------:R-:W-:Y:S01]  /*01e0*/  STG.E desc[UR4][R2.64], R5 ;  /* 0x0000000502007986 */ /* 0x000fe2000c101904 */
[----:B------:R-:W-:Y:S05]  /*01f0*/  EXIT ;  /* 0x000000000000794d */ /* 0x000fea0003800000 */
.L_x_2:
[----:B------:R-:W-:-:S00]  /*0200*/  BRA `(.L_x_2) ;  /* 0xfffffffc00fc7947 */ /* 0x000fc0000383ffff */
[----:B------:R-:W-:-:S00]  /*0210*/  NOP ;  /* 0x0000000000007918 */ /* 0x000fc00000000000 */
        /* <DEDUP_REMOVED lines=14> */
.L_x_3:


//--------------------- .nv.constant0.triton_poi_fused_sigmoid_0 --------------------------
	.section	.nv.constant0.triton_poi_fused_sigmoid_0,"a",@progbits
	.sectionflags	@""
	.align	4
.nv.constant0.triton_poi_fused_sigmoid_0:
	.zero		540
